	.headerflags	@"EF_CUDA_TEXMODE_UNIFIED EF_CUDA_64BIT_ADDRESS EF_CUDA_ACCELERATORS EF_CUDA_SM90 EF_CUDA_VIRTUAL_SM(EF_CUDA_SM90)"
	.elftype	@"ET_EXEC"


//--------------------- .nv.info                  --------------------------
	.section	.nv.info,"",@"SHT_CUDA_INFO"
	.align	4


	//----- nvinfo : EIATTR_REGCOUNT
	.align		4
        /*0000*/ 	.byte	0x04, 0x2f
        /*0002*/ 	.short	(.L_1 - .L_0)
	.align		4
.L_0:
        /*0004*/ 	.word	index@(triton_poi_fused_cat_1)
        /*0008*/ 	.word	0x00000010


	//----- nvinfo : EIATTR_MIN_STACK_SIZE
	.align		4
.L_1:
        /*000c*/ 	.byte	0x04, 0x12
        /*000e*/ 	.short	(.L_3 - .L_2)
	.align		4
.L_2:
        /*0010*/ 	.word	index@(triton_poi_fused_cat_1)
        /*0014*/ 	.word	0x00000000


	//----- nvinfo : EIATTR_FRAME_SIZE
	.align		4
.L_3:
        /*0018*/ 	.byte	0x04, 0x11
        /*001a*/ 	.short	(.L_5 - .L_4)
	.align		4
.L_4:
        /*001c*/ 	.word	index@(triton_poi_fused_cat_1)
        /*0020*/ 	.word	0x00000000


	//----- nvinfo : EIATTR_MIN_STACK_SIZE
	.align		4
.L_5:
        /*0024*/ 	.byte	0x04, 0x12
        /*0026*/ 	.short	(.L_7 - .L_6)
	.align		4
.L_6:
        /*0028*/ 	.word	index@(triton_poi_fused_cat_1)
        /*002c*/ 	.word	0x00000000
.L_7:


//--------------------- .nv.info.triton_poi_fused_cat_1 --------------------------
	.section	.nv.info.triton_poi_fused_cat_1,"",@"SHT_CUDA_INFO"
	.sectionflags	@""
	.align	4


	//----- nvinfo : EIATTR_CUDA_API_VERSION
	.align		4
        /*0000*/ 	.byte	0x04, 0x37
        /*0002*/ 	.short	(.L_9 - .L_8)
.L_8:
        /*0004*/ 	.word	0x0000007c


	//----- nvinfo : EIATTR_KPARAM_INFO
	.align		4
.L_9:
        /*0008*/ 	.byte	0x04, 0x17
        /*000a*/ 	.short	(.L_11 - .L_10)
.L_10:
        /*000c*/ 	.word	0x00000000
        /*0010*/ 	.short	0x0004
        /*0012*/ 	.short	0x0020
        /*0014*/ 	.byte	0x00, 0xf0, 0x11, 0x00


	//----- nvinfo : EIATTR_KPARAM_INFO
	.align		4
.L_11:
        /*0018*/ 	.byte	0x04, 0x17
        /*001a*/ 	.short	(.L_13 - .L_12)
.L_12:
        /*001c*/ 	.word	0x00000000
        /*0020*/ 	.short	0x0003
        /*0022*/ 	.short	0x0018
        /*0024*/ 	.byte	0x00, 0xf4, 0x21, 0x00


	//----- nvinfo : EIATTR_KPARAM_INFO
	.align		4
.L_13:
        /*0028*/ 	.byte	0x04, 0x17
        /*002a*/ 	.short	(.L_15 - .L_14)
.L_14:
        /*002c*/ 	.word	0x00000000
        /*0030*/ 	.short	0x0002
        /*0032*/ 	.short	0x0010
        /*0034*/ 	.byte	0x00, 0xf4, 0x21, 0x00


	//----- nvinfo : EIATTR_KPARAM_INFO
	.align		4
.L_15:
        /*0038*/ 	.byte	0x04, 0x17
        /*003a*/ 	.short	(.L_17 - .L_16)
.L_16:
        /*003c*/ 	.word	0x00000000
        /*0040*/ 	.short	0x0001
        /*0042*/ 	.short	0x0008
        /*0044*/ 	.byte	0x00, 0xf4, 0x21, 0x00


	//----- nvinfo : EIATTR_KPARAM_INFO
	.align		4
.L_17:
        /*0048*/ 	.byte	0x04, 0x17
        /*004a*/ 	.short	(.L_19 - .L_18)
.L_18:
        /*004c*/ 	.word	0x00000000
        /*0050*/ 	.short	0x0000
        /*0052*/ 	.short	0x0000
        /*0054*/ 	.byte	0x00, 0xf4, 0x21, 0x00


	//----- nvinfo : EIATTR_SPARSE_MMA_MASK
	.align		4
.L_19:
        /*0058*/ 	.byte	0x03, 0x50
        /*005a*/ 	.short	0x0000


	//----- nvinfo : EIATTR_MAXREG_COUNT
	.align		4
        /*005c*/ 	.byte	0x03, 0x1b
        /*005e*/ 	.short	0x00ff


	//----- nvinfo : EIATTR_EXIT_INSTR_OFFSETS
	.align		4
        /*0060*/ 	.byte	0x04, 0x1c
        /*0062*/ 	.short	(.L_21 - .L_20)


	//   ....[0]....
.L_20:
        /*0064*/ 	.word	0x00000300


	//   ....[1]....
        /*0068*/ 	.word	0x00000320


	//----- nvinfo : EIATTR_REQNTID
	.align		4
.L_21:
        /*006c*/ 	.byte	0x04, 0x10
        /*006e*/ 	.short	(.L_23 - .L_22)
.L_22:
        /*0070*/ 	.word	0x00000080
        /*0074*/ 	.word	0x00000001
        /*0078*/ 	.word	0x00000001


	//----- nvinfo : EIATTR_CBANK_PARAM_SIZE
	.align		4
.L_23:
        /*007c*/ 	.byte	0x03, 0x19
        /*007e*/ 	.short	0x0024


	//----- nvinfo : EIATTR_PARAM_CBANK
	.align		4
        /*0080*/ 	.byte	0x04, 0x0a
        /*0082*/ 	.short	(.L_25 - .L_24)
	.align		4
.L_24:
        /*0084*/ 	.word	index@(.nv.constant0.triton_poi_fused_cat_1)
        /*0088*/ 	.short	0x0210
        /*008a*/ 	.short	0x0024


	//----- nvinfo : EIATTR_SW_WAR
	.align		4
.L_25:
        /*008c*/ 	.byte	0x04, 0x36
        /*008e*/ 	.short	(.L_27 - .L_26)
.L_26:
        /*0090*/ 	.word	0x00000008
.L_27:


//--------------------- .nv.callgraph             --------------------------
	.section	.nv.callgraph,"",@"SHT_CUDA_CALLGRAPH"
	.align	4
	.sectionentsize	8
	.align		4
        /*0000*/ 	.word	0x00000000
	.align		4
        /*0004*/ 	.word	0xffffffff
	.align		4
        /*0008*/ 	.word	0x00000000
	.align		4
        /*000c*/ 	.word	0xfffffffe
	.align		4
        /*0010*/ 	.word	0x00000000
	.align		4
        /*0014*/ 	.word	0xfffffffd
	.align		4
        /*0018*/ 	.word	0x00000000
	.align		4
        /*001c*/ 	.word	0xfffffffc


//--------------------- .text.triton_poi_fused_cat_1 --------------------------
	.section	.text.triton_poi_fused_cat_1,"ax",@progbits
	.align	128
        .global         triton_poi_fused_cat_1
        .type           triton_poi_fused_cat_1,@function
        .size           triton_poi_fused_cat_1,(.L_x_1 - triton_poi_fused_cat_1)
        .other          triton_poi_fused_cat_1,@"STO_CUDA_ENTRY STV_DEFAULT"
triton_poi_fused_cat_1:
.text.triton_poi_fused_cat_1:
[----:B------:R-:W0:Y:S02]  /*0000*/  LDC R1, c[0x0][0x28] ;  /* 0x00000a00ff017b82 */ /* 0x000e240000000800 */
[----:B------:R-:W1:Y:S01]  /*0010*/  S2R R0, SR_TID.X ;  /* 0x0000000000007919 */ /* 0x000e620000002100 */
[----:B------:R-:W2:Y:S01]  /*0020*/  LDC.64 R4, c[0x0][0x218] ;  /* 0x00008600ff047b82 */ /* 0x000ea20000000a00 */
[----:B------:R-:W-:Y:S01]  /*0030*/  ULDC.64 UR4, c[0x0][0x208] ;  /* 0x0000820000047ab9 */ /* 0x000fe20000000a00 */
[----:B------:R-:W3:Y:S01]  /*0040*/  S2R R3, SR_CTAID.X ;  /* 0x0000000000037919 */ /* 0x000ee20000002500 */
[----:B-1----:R-:W-:Y:S02]  /*0050*/  LOP3.LUT R0, R0, 0x7f, RZ, 0xc0, !PT ;  /* 0x0000007f00007812 */ /* 0x002fe400078ec0ff */
[----:B---3--:R-:W-:-:S03]  /*0060*/  SHF.R.S32.HI R2, RZ, 0x18, R3 ;  /* 0x00000018ff027819 */ /* 0x008fc60000011403 */
[----:B------:R-:W-:Y:S01]  /*0070*/  IMAD R0, R3, 0x80, R0 ;  /* 0x0000008003007824 */ /* 0x000fe200078e0200 */
[----:B------:R-:W-:-:S03]  /*0080*/  SGXT R3, R2, 0x1 ;  /* 0x000000010203781a */ /* 0x000fc60000000200 */
[C---:B------:R-:W-:Y:S01]  /*0090*/  IMAD.HI R8, R0.reuse, 0x38e38e39, RZ ;  /* 0x38e38e3900087827 */ /* 0x040fe200078e02ff */
[----:B------:R-:W-:Y:S02]  /*00a0*/  ISETP.GE.AND P0, PT, R0, 0x900, PT ;  /* 0x000009000000780c */ /* 0x000fe40003f06270 */
[----:B------:R-:W-:Y:S02]  /*00b0*/  LEA.HI R6, R3, R0, RZ, 0x4 ;  /* 0x0000000003067211 */ /* 0x000fe400078f20ff */
[----:B------:R-:W1:Y:S02]  /*00c0*/  LDC.64 R2, c[0x0][0x220] ;  /* 0x00008800ff027b82 */ /* 0x000e640000000a00 */
[----:B------:R-:W-:Y:S02]  /*00d0*/  SHF.R.S32.HI R7, RZ, 0x4, R6 ;  /* 0x00000004ff077819 */ /* 0x000fe40000011406 */
[----:B------:R-:W-:-:S03]  /*00e0*/  LOP3.LUT R13, R6, 0xfffffff0, RZ, 0xc0, !PT ;  /* 0xfffffff0060d7812 */ /* 0x000fc600078ec0ff */
[----:B------:R-:W-:-:S04]  /*00f0*/  IMAD.HI R9, R7, 0x38e38e39, RZ ;  /* 0x38e38e3907097827 */ /* 0x000fc800078e02ff */
[----:B------:R-:W-:Y:S01]  /*0100*/  IMAD.IADD R6, R0, 0x1, -R13 ;  /* 0x0000000100067824 */ /* 0x000fe200078e0a0d */
[----:B------:R-:W-:-:S04]  /*0110*/  SHF.R.U32.HI R10, RZ, 0x1f, R9 ;  /* 0x0000001fff0a7819 */ /* 0x000fc80000011609 */
[----:B------:R-:W-:Y:S02]  /*0120*/  LEA.HI.SX32 R10, R9, R10, 0x1d ;  /* 0x0000000a090a7211 */ /* 0x000fe400078feaff */
[----:B------:R-:W-:-:S03]  /*0130*/  SHF.R.U32.HI R9, RZ, 0x1f, R8 ;  /* 0x0000001fff097819 */ /* 0x000fc60000011608 */
[----:B------:R-:W-:Y:S01]  /*0140*/  IMAD R10, R10, -0x24, R7 ;  /* 0xffffffdc0a0a7824 */ /* 0x000fe200078e0207 */
[----:B------:R-:W-:Y:S02]  /*0150*/  LEA.HI.SX32 R11, R8, R9, 0x19 ;  /* 0x00000009080b7211 */ /* 0x000fe400078fcaff */
[----:B------:R-:W3:Y:S01]  /*0160*/  LDC.64 R8, c[0x0][0x210] ;  /* 0x00008400ff087b82 */ /* 0x000ee20000000a00 */
[C---:B------:R-:W-:Y:S01]  /*0170*/  VIADD R7, R10.reuse, 0xfffffffc ;  /* 0xfffffffc0a077836 */ /* 0x040fe20000000000 */
[----:B------:R-:W-:Y:S01]  /*0180*/  ISETP.GT.AND P3, PT, R10, 0x3, !P0 ;  /* 0x000000030a00780c */ /* 0x000fe20004764270 */
[----:B------:R-:W-:-:S04]  /*0190*/  IMAD R6, R11, 0x200, R6 ;  /* 0x000002000b067824 */ /* 0x000fc800078e0206 */
[C---:B------:R-:W-:Y:S02]  /*01a0*/  IMAD R13, R7.reuse, 0x10, R6 ;  /* 0x00000010070d7824 */ /* 0x040fe400078e0206 */
[----:B-1----:R-:W-:-:S04]  /*01b0*/  IMAD.WIDE R6, R7, 0x4, R2 ;  /* 0x0000000407067825 */ /* 0x002fc800078e0202 */
[----:B--2---:R-:W-:Y:S01]  /*01c0*/  IMAD.WIDE R4, R13, 0x4, R4 ;  /* 0x000000040d047825 */ /* 0x004fe200078e0204 */
[----:B------:R-:W-:Y:S02]  /*01d0*/  CS2R R12, SRZ ;  /* 0x00000000000c7805 */ /* 0x000fe4000001ff00 */
[----:B------:R-:W-:-:S04]  /*01e0*/  ISETP.GE.AND P1, PT, R10, 0x4, PT ;  /* 0x000000040a00780c */ /* 0x000fc80003f26270 */
[----:B------:R-:W2:Y:S04]  /*01f0*/  @P3 LDG.E.EL R13, desc[UR4][R6.64] ;  /* 0x00000004060d3981 */ /* 0x000ea8000c2e1900 */
[----:B------:R1:W4:Y:S01]  /*0200*/  @P3 LDG.E R12, desc[UR4][R4.64] ;  /* 0x00000004040c3981 */ /* 0x000322000c1e1900 */
[C---:B------:R-:W-:Y:S01]  /*0210*/  IMAD R2, R11.reuse, -0x240, R0 ;  /* 0xfffffdc00b027824 */ /* 0x040fe200078e0200 */
[----:B------:R-:W-:Y:S01]  /*0220*/  ISETP.LT.AND P2, PT, R0, 0x900, !P1 ;  /* 0x000009000000780c */ /* 0x000fe20004f41270 */
[----:B------:R-:W-:Y:S02]  /*0230*/  IMAD.MOV.U32 R10, RZ, RZ, RZ ;  /* 0x000000ffff0a7224 */ /* 0x000fe400078e00ff */
[----:B------:R-:W-:-:S04]  /*0240*/  IMAD R3, R11, 0x40, R2 ;  /* 0x000000400b037824 */ /* 0x000fc800078e0202 */
[----:B---3--:R-:W-:Y:S02]  /*0250*/  IMAD.WIDE R2, R3, 0x4, R8 ;  /* 0x0000000403027825 */ /* 0x008fe400078e0208 */
[----:B------:R-:W1:Y:S04]  /*0260*/  LDC.64 R8, c[0x0][0x228] ;  /* 0x00008a00ff087b82 */ /* 0x000e680000000a00 */
[----:B------:R-:W3:Y:S01]  /*0270*/  @P2 LDG.E R10, desc[UR4][R2.64] ;  /* 0x00000004020a2981 */ /* 0x000ee2000c1e1900 */
[----:B-1----:R-:W-:Y:S01]  /*0280*/  IMAD.WIDE R4, R0, 0x4, R8 ;  /* 0x0000000400047825 */ /* 0x002fe200078e0208 */
[----:B--2---:R-:W-:Y:S02]  /*0290*/  SEL R13, R13, RZ, P3 ;  /* 0x000000ff0d0d7207 */ /* 0x004fe40001800000 */
[----:B----4-:R-:W-:-:S04]  /*02a0*/  SEL R12, R12, RZ, P3 ;  /* 0x000000ff0c0c7207 */ /* 0x010fc80001800000 */
[C---:B------:R-:W-:Y:S01]  /*02b0*/  FSETP.GT.AND P3, PT, R12.reuse, -R13, PT ;  /* 0x8000000d0c00720b */ /* 0x040fe20003f64000 */
[----:B------:R-:W-:Y:S01]  /*02c0*/  FADD R13, R12, R13 ;  /* 0x0000000d0c0d7221 */ /* 0x000fe20000000000 */
[----:B---3--:R-:W-:-:S11]  /*02d0*/  SEL R10, R10, RZ, P2 ;  /* 0x000000ff0a0a7207 */ /* 0x008fd60001000000 */
[----:B------:R-:W-:-:S05]  /*02e0*/  @!P3 FMUL R13, R13, 0.20000000298023223877 ;  /* 0x3e4ccccd0d0db820 */ /* 0x000fca0000400000 */
[----:B------:R-:W-:Y:S01]  /*02f0*/  SEL R13, R10, R13, !P1 ;  /* 0x0000000d0a0d7207 */ /* 0x000fe20004800000 */
[----:B------:R-:W-:Y:S06]  /*0300*/  @P0 EXIT ;  /* 0x000000000000094d */ /* 0x000fec0003800000 */
[----:B------:R-:W-:Y:S01]  /*0310*/  STG.E desc[UR4][R4.64], R13 ;  /* 0x0000000d04007986 */ /* 0x000fe2000c101904 */
[----:B------:R-:W-:Y:S05]  /*0320*/  EXIT ;  /* 0x000000000000794d */ /* 0x000fea0003800000 */
.L_x_0:
[----:B------:R-:W-:-:S00]  /*0330*/  BRA `(.L_x_0) ;  /* 0xfffffffc00fc7947 */ /* 0x000fc0000383ffff */
[----:B------:R-:W-:-:S00]  /*0340*/  NOP ;  /* 0x0000000000007918 */ /* 0x000fc00000000000 */
        /* <DEDUP_REMOVED lines=11> */
.L_x_1:


//--------------------- .nv.constant0.triton_poi_fused_cat_1 --------------------------
	.section	.nv.constant0.triton_poi_fused_cat_1,"a",@progbits
	.sectionflags	@""
	.align	4
.nv.constant0.triton_poi_fused_cat_1:
	.zero		564
